//
// Generated by NVIDIA NVVM Compiler
//
// Compiler Build ID: CL-36424714
// Cuda compilation tools, release 13.0, V13.0.88
// Based on NVVM 20.0.0
//

.version 9.0
.target sm_100
.address_size 64

	// .globl	_Z5sgemmPfS_S_i
// _ZZ8tilegemmPfS_S_iE6a_tile has been demoted
// _ZZ8tilegemmPfS_S_iE6b_tile has been demoted

.visible .entry _Z5sgemmPfS_S_i(
	.param .u64 .ptr .align 1 _Z5sgemmPfS_S_i_param_0,
	.param .u64 .ptr .align 1 _Z5sgemmPfS_S_i_param_1,
	.param .u64 .ptr .align 1 _Z5sgemmPfS_S_i_param_2,
	.param .u32 _Z5sgemmPfS_S_i_param_3
)
{
	.reg .pred 	%p<10>;
	.reg .b32 	%r<42>;
	.reg .b32 	%f<67>;
	.reg .b64 	%rd<67>;

	ld.param.u64 	%rd14, [_Z5sgemmPfS_S_i_param_0];
	ld.param.u64 	%rd15, [_Z5sgemmPfS_S_i_param_1];
	ld.param.u32 	%r19, [_Z5sgemmPfS_S_i_param_3];
	cvta.to.global.u64 	%rd1, %rd15;
	cvta.to.global.u64 	%rd2, %rd14;
	mov.u32 	%r20, %ctaid.y;
	mov.u32 	%r21, %ntid.y;
	mov.u32 	%r22, %tid.y;
	mad.lo.s32 	%r23, %r20, %r21, %r22;
	mov.u32 	%r24, %ctaid.x;
	mov.u32 	%r25, %ntid.x;
	mov.u32 	%r26, %tid.x;
	mad.lo.s32 	%r2, %r24, %r25, %r26;
	max.s32 	%r27, %r2, %r23;
	setp.ge.s32 	%p1, %r27, %r19;
	@%p1 bra 	$L__BB0_13;
	mul.lo.s32 	%r3, %r19, %r23;
	and.b32  	%r4, %r19, 7;
	setp.lt.u32 	%p2, %r19, 8;
	mov.f32 	%f66, 0f00000000;
	mov.b32 	%r40, 0;
	@%p2 bra 	$L__BB0_4;
	and.b32  	%r40, %r19, 2147483640;
	neg.s32 	%r38, %r40;
	mul.wide.s32 	%rd16, %r19, 4;
	add.s64 	%rd3, %rd1, %rd16;
	shl.b32 	%r7, %r19, 3;
	mul.wide.s32 	%rd17, %r19, 8;
	add.s64 	%rd4, %rd1, %rd17;
	mul.wide.s32 	%rd18, %r19, 12;
	add.s64 	%rd5, %rd1, %rd18;
	mul.wide.s32 	%rd19, %r19, 16;
	add.s64 	%rd6, %rd1, %rd19;
	mul.wide.s32 	%rd20, %r19, 20;
	add.s64 	%rd7, %rd1, %rd20;
	mul.wide.s32 	%rd21, %r19, 24;
	add.s64 	%rd8, %rd1, %rd21;
	mul.wide.s32 	%rd22, %r19, 28;
	add.s64 	%rd9, %rd1, %rd22;
	mul.wide.u32 	%rd23, %r3, 4;
	add.s64 	%rd24, %rd23, %rd2;
	add.s64 	%rd66, %rd24, 16;
	mov.f32 	%f66, 0f00000000;
	mov.u32 	%r37, %r2;
$L__BB0_3:
	.pragma "nounroll";
	mul.wide.s32 	%rd25, %r37, 4;
	add.s64 	%rd26, %rd3, %rd25;
	add.s64 	%rd27, %rd4, %rd25;
	add.s64 	%rd28, %rd5, %rd25;
	add.s64 	%rd29, %rd6, %rd25;
	add.s64 	%rd30, %rd7, %rd25;
	add.s64 	%rd31, %rd8, %rd25;
	add.s64 	%rd32, %rd9, %rd25;
	add.s64 	%rd33, %rd1, %rd25;
	ld.global.f32 	%f16, [%rd66+-16];
	ld.global.f32 	%f17, [%rd33];
	fma.rn.f32 	%f18, %f16, %f17, %f66;
	ld.global.f32 	%f19, [%rd66+-12];
	ld.global.f32 	%f20, [%rd26];
	fma.rn.f32 	%f21, %f19, %f20, %f18;
	ld.global.f32 	%f22, [%rd66+-8];
	ld.global.f32 	%f23, [%rd27];
	fma.rn.f32 	%f24, %f22, %f23, %f21;
	ld.global.f32 	%f25, [%rd66+-4];
	ld.global.f32 	%f26, [%rd28];
	fma.rn.f32 	%f27, %f25, %f26, %f24;
	ld.global.f32 	%f28, [%rd66];
	ld.global.f32 	%f29, [%rd29];
	fma.rn.f32 	%f30, %f28, %f29, %f27;
	ld.global.f32 	%f31, [%rd66+4];
	ld.global.f32 	%f32, [%rd30];
	fma.rn.f32 	%f33, %f31, %f32, %f30;
	ld.global.f32 	%f34, [%rd66+8];
	ld.global.f32 	%f35, [%rd31];
	fma.rn.f32 	%f36, %f34, %f35, %f33;
	ld.global.f32 	%f37, [%rd66+12];
	ld.global.f32 	%f38, [%rd32];
	fma.rn.f32 	%f66, %f37, %f38, %f36;
	add.s32 	%r38, %r38, 8;
	add.s32 	%r37, %r37, %r7;
	add.s64 	%rd66, %rd66, 32;
	setp.ne.s32 	%p3, %r38, 0;
	@%p3 bra 	$L__BB0_3;
$L__BB0_4:
	setp.eq.s32 	%p4, %r4, 0;
	@%p4 bra 	$L__BB0_12;
	and.b32  	%r13, %r19, 3;
	setp.lt.u32 	%p5, %r4, 4;
	@%p5 bra 	$L__BB0_7;
	add.s32 	%r29, %r40, %r3;
	mul.wide.u32 	%rd34, %r29, 4;
	add.s64 	%rd35, %rd2, %rd34;
	ld.global.f32 	%f40, [%rd35];
	mad.lo.s32 	%r30, %r40, %r19, %r2;
	mul.wide.s32 	%rd36, %r30, 4;
	add.s64 	%rd37, %rd1, %rd36;
	ld.global.f32 	%f41, [%rd37];
	fma.rn.f32 	%f42, %f40, %f41, %f66;
	cvt.u64.u32 	%rd38, %r3;
	cvt.u64.u32 	%rd39, %r40;
	add.s64 	%rd40, %rd39, %rd38;
	shl.b64 	%rd41, %rd40, 2;
	add.s64 	%rd42, %rd2, %rd41;
	ld.global.f32 	%f43, [%rd42+4];
	mul.wide.s32 	%rd43, %r19, 4;
	add.s64 	%rd44, %rd37, %rd43;
	ld.global.f32 	%f44, [%rd44];
	fma.rn.f32 	%f45, %f43, %f44, %f42;
	ld.global.f32 	%f46, [%rd42+8];
	add.s64 	%rd45, %rd44, %rd43;
	ld.global.f32 	%f47, [%rd45];
	fma.rn.f32 	%f48, %f46, %f47, %f45;
	ld.global.f32 	%f49, [%rd42+12];
	add.s64 	%rd46, %rd45, %rd43;
	ld.global.f32 	%f50, [%rd46];
	fma.rn.f32 	%f66, %f49, %f50, %f48;
	add.s32 	%r40, %r40, 4;
$L__BB0_7:
	setp.eq.s32 	%p6, %r13, 0;
	@%p6 bra 	$L__BB0_12;
	setp.eq.s32 	%p7, %r13, 1;
	@%p7 bra 	$L__BB0_10;
	add.s32 	%r31, %r40, %r3;
	mul.wide.u32 	%rd47, %r31, 4;
	add.s64 	%rd48, %rd2, %rd47;
	ld.global.f32 	%f52, [%rd48];
	mad.lo.s32 	%r32, %r40, %r19, %r2;
	mul.wide.s32 	%rd49, %r32, 4;
	add.s64 	%rd50, %rd1, %rd49;
	ld.global.f32 	%f53, [%rd50];
	fma.rn.f32 	%f54, %f52, %f53, %f66;
	cvt.u64.u32 	%rd51, %r3;
	cvt.u64.u32 	%rd52, %r40;
	add.s64 	%rd53, %rd52, %rd51;
	shl.b64 	%rd54, %rd53, 2;
	add.s64 	%rd55, %rd2, %rd54;
	ld.global.f32 	%f55, [%rd55+4];
	mul.wide.s32 	%rd56, %r19, 4;
	add.s64 	%rd57, %rd50, %rd56;
	ld.global.f32 	%f56, [%rd57];
	fma.rn.f32 	%f66, %f55, %f56, %f54;
	add.s32 	%r40, %r40, 2;
$L__BB0_10:
	and.b32  	%r33, %r19, 1;
	setp.eq.b32 	%p8, %r33, 1;
	not.pred 	%p9, %p8;
	@%p9 bra 	$L__BB0_12;
	add.s32 	%r34, %r40, %r3;
	mul.wide.u32 	%rd58, %r34, 4;
	add.s64 	%rd59, %rd2, %rd58;
	ld.global.f32 	%f57, [%rd59];
	mad.lo.s32 	%r35, %r40, %r19, %r2;
	mul.wide.s32 	%rd60, %r35, 4;
	add.s64 	%rd61, %rd1, %rd60;
	ld.global.f32 	%f58, [%rd61];
	fma.rn.f32 	%f66, %f57, %f58, %f66;
$L__BB0_12:
	ld.param.u64 	%rd65, [_Z5sgemmPfS_S_i_param_2];
	add.s32 	%r36, %r3, %r2;
	cvta.to.global.u64 	%rd62, %rd65;
	mul.wide.s32 	%rd63, %r36, 4;
	add.s64 	%rd64, %rd62, %rd63;
	st.global.f32 	[%rd64], %f66;
$L__BB0_13:
	ret;

}
	// .globl	_Z8tilegemmPfS_S_i
.visible .entry _Z8tilegemmPfS_S_i(
	.param .u64 .ptr .align 1 _Z8tilegemmPfS_S_i_param_0,
	.param .u64 .ptr .align 1 _Z8tilegemmPfS_S_i_param_1,
	.param .u64 .ptr .align 1 _Z8tilegemmPfS_S_i_param_2,
	.param .u32 _Z8tilegemmPfS_S_i_param_3
)
{
	.reg .pred 	%p<3>;
	.reg .b32 	%r<36>;
	.reg .b32 	%f<105>;
	.reg .b64 	%rd<13>;
	// demoted variable
	.shared .align 4 .b8 _ZZ8tilegemmPfS_S_iE6a_tile[4096];
	// demoted variable
	.shared .align 4 .b8 _ZZ8tilegemmPfS_S_iE6b_tile[4096];
	ld.param.u64 	%rd3, [_Z8tilegemmPfS_S_i_param_0];
	ld.param.u64 	%rd4, [_Z8tilegemmPfS_S_i_param_1];
	ld.param.u64 	%rd5, [_Z8tilegemmPfS_S_i_param_2];
	ld.param.u32 	%r19, [_Z8tilegemmPfS_S_i_param_3];
	mov.u32 	%r20, %ctaid.y;
	mov.u32 	%r21, %ntid.y;
	mov.u32 	%r1, %tid.y;
	mad.lo.s32 	%r2, %r20, %r21, %r1;
	mov.u32 	%r22, %ctaid.x;
	mov.u32 	%r23, %ntid.x;
	mov.u32 	%r3, %tid.x;
	mad.lo.s32 	%r4, %r22, %r23, %r3;
	setp.lt.s32 	%p1, %r19, 32;
	mov.f32 	%f104, 0f00000000;
	@%p1 bra 	$L__BB1_3;
	shl.b32 	%r24, %r1, 7;
	mov.u32 	%r25, _ZZ8tilegemmPfS_S_iE6a_tile;
	add.s32 	%r5, %r25, %r24;
	shl.b32 	%r26, %r3, 2;
	add.s32 	%r6, %r5, %r26;
	mov.u32 	%r27, _ZZ8tilegemmPfS_S_iE6b_tile;
	add.s32 	%r8, %r27, %r26;
	add.s32 	%r7, %r8, %r24;
	shr.s32 	%r28, %r19, 31;
	shr.u32 	%r29, %r28, 27;
	add.s32 	%r30, %r19, %r29;
	shr.s32 	%r31, %r30, 5;
	neg.s32 	%r35, %r31;
	mad.lo.s32 	%r34, %r19, %r2, %r3;
	mad.lo.s32 	%r33, %r1, %r19, %r4;
	shl.b32 	%r12, %r19, 5;
	cvta.to.global.u64 	%rd1, %rd3;
	cvta.to.global.u64 	%rd2, %rd4;
	mov.f32 	%f104, 0f00000000;
$L__BB1_2:
	mul.wide.s32 	%rd6, %r34, 4;
	add.s64 	%rd7, %rd1, %rd6;
	mul.wide.s32 	%rd8, %r33, 4;
	add.s64 	%rd9, %rd2, %rd8;
	ld.global.f32 	%f6, [%rd7];
	st.shared.f32 	[%r6], %f6;
	ld.global.f32 	%f7, [%rd9];
	st.shared.f32 	[%r7], %f7;
	bar.sync 	0;
	ld.shared.f32 	%f8, [%r5];
	ld.shared.f32 	%f9, [%r8];
	fma.rn.f32 	%f10, %f8, %f9, %f104;
	ld.shared.f32 	%f11, [%r5+4];
	ld.shared.f32 	%f12, [%r8+128];
	fma.rn.f32 	%f13, %f11, %f12, %f10;
	ld.shared.f32 	%f14, [%r5+8];
	ld.shared.f32 	%f15, [%r8+256];
	fma.rn.f32 	%f16, %f14, %f15, %f13;
	ld.shared.f32 	%f17, [%r5+12];
	ld.shared.f32 	%f18, [%r8+384];
	fma.rn.f32 	%f19, %f17, %f18, %f16;
	ld.shared.f32 	%f20, [%r5+16];
	ld.shared.f32 	%f21, [%r8+512];
	fma.rn.f32 	%f22, %f20, %f21, %f19;
	ld.shared.f32 	%f23, [%r5+20];
	ld.shared.f32 	%f24, [%r8+640];
	fma.rn.f32 	%f25, %f23, %f24, %f22;
	ld.shared.f32 	%f26, [%r5+24];
	ld.shared.f32 	%f27, [%r8+768];
	fma.rn.f32 	%f28, %f26, %f27, %f25;
	ld.shared.f32 	%f29, [%r5+28];
	ld.shared.f32 	%f30, [%r8+896];
	fma.rn.f32 	%f31, %f29, %f30, %f28;
	ld.shared.f32 	%f32, [%r5+32];
	ld.shared.f32 	%f33, [%r8+1024];
	fma.rn.f32 	%f34, %f32, %f33, %f31;
	ld.shared.f32 	%f35, [%r5+36];
	ld.shared.f32 	%f36, [%r8+1152];
	fma.rn.f32 	%f37, %f35, %f36, %f34;
	ld.shared.f32 	%f38, [%r5+40];
	ld.shared.f32 	%f39, [%r8+1280];
	fma.rn.f32 	%f40, %f38, %f39, %f37;
	ld.shared.f32 	%f41, [%r5+44];
	ld.shared.f32 	%f42, [%r8+1408];
	fma.rn.f32 	%f43, %f41, %f42, %f40;
	ld.shared.f32 	%f44, [%r5+48];
	ld.shared.f32 	%f45, [%r8+1536];
	fma.rn.f32 	%f46, %f44, %f45, %f43;
	ld.shared.f32 	%f47, [%r5+52];
	ld.shared.f32 	%f48, [%r8+1664];
	fma.rn.f32 	%f49, %f47, %f48, %f46;
	ld.shared.f32 	%f50, [%r5+56];
	ld.shared.f32 	%f51, [%r8+1792];
	fma.rn.f32 	%f52, %f50, %f51, %f49;
	ld.shared.f32 	%f53, [%r5+60];
	ld.shared.f32 	%f54, [%r8+1920];
	fma.rn.f32 	%f55, %f53, %f54, %f52;
	ld.shared.f32 	%f56, [%r5+64];
	ld.shared.f32 	%f57, [%r8+2048];
	fma.rn.f32 	%f58, %f56, %f57, %f55;
	ld.shared.f32 	%f59, [%r5+68];
	ld.shared.f32 	%f60, [%r8+2176];
	fma.rn.f32 	%f61, %f59, %f60, %f58;
	ld.shared.f32 	%f62, [%r5+72];
	ld.shared.f32 	%f63, [%r8+2304];
	fma.rn.f32 	%f64, %f62, %f63, %f61;
	ld.shared.f32 	%f65, [%r5+76];
	ld.shared.f32 	%f66, [%r8+2432];
	fma.rn.f32 	%f67, %f65, %f66, %f64;
	ld.shared.f32 	%f68, [%r5+80];
	ld.shared.f32 	%f69, [%r8+2560];
	fma.rn.f32 	%f70, %f68, %f69, %f67;
	ld.shared.f32 	%f71, [%r5+84];
	ld.shared.f32 	%f72, [%r8+2688];
	fma.rn.f32 	%f73, %f71, %f72, %f70;
	ld.shared.f32 	%f74, [%r5+88];
	ld.shared.f32 	%f75, [%r8+2816];
	fma.rn.f32 	%f76, %f74, %f75, %f73;
	ld.shared.f32 	%f77, [%r5+92];
	ld.shared.f32 	%f78, [%r8+2944];
	fma.rn.f32 	%f79, %f77, %f78, %f76;
	ld.shared.f32 	%f80, [%r5+96];
	ld.shared.f32 	%f81, [%r8+3072];
	fma.rn.f32 	%f82, %f80, %f81, %f79;
	ld.shared.f32 	%f83, [%r5+100];
	ld.shared.f32 	%f84, [%r8+3200];
	fma.rn.f32 	%f85, %f83, %f84, %f82;
	ld.shared.f32 	%f86, [%r5+104];
	ld.shared.f32 	%f87, [%r8+3328];
	fma.rn.f32 	%f88, %f86, %f87, %f85;
	ld.shared.f32 	%f89, [%r5+108];
	ld.shared.f32 	%f90, [%r8+3456];
	fma.rn.f32 	%f91, %f89, %f90, %f88;
	ld.shared.f32 	%f92, [%r5+112];
	ld.shared.f32 	%f93, [%r8+3584];
	fma.rn.f32 	%f94, %f92, %f93, %f91;
	ld.shared.f32 	%f95, [%r5+116];
	ld.shared.f32 	%f96, [%r8+3712];
	fma.rn.f32 	%f97, %f95, %f96, %f94;
	ld.shared.f32 	%f98, [%r5+120];
	ld.shared.f32 	%f99, [%r8+3840];
	fma.rn.f32 	%f100, %f98, %f99, %f97;
	ld.shared.f32 	%f101, [%r5+124];
	ld.shared.f32 	%f102, [%r8+3968];
	fma.rn.f32 	%f104, %f101, %f102, %f100;
	bar.sync 	0;
	add.s32 	%r35, %r35, 1;
	setp.ne.s32 	%p2, %r35, 0;
	add.s32 	%r34, %r34, 32;
	add.s32 	%r33, %r33, %r12;
	@%p2 bra 	$L__BB1_2;
$L__BB1_3:
	cvta.to.global.u64 	%rd10, %rd5;
	mad.lo.s32 	%r32, %r19, %r2, %r4;
	mul.wide.s32 	%rd11, %r32, 4;
	add.s64 	%rd12, %rd10, %rd11;
	st.global.f32 	[%rd12], %f104;
	ret;

}


// ===== COMPILED SASS (sm_100) =====

	.target	sm_100

	.elftype	@"ET_EXEC"


//--------------------- .note.nv.tkinfo           --------------------------
	.section	.note.nv.tkinfo,"",@"SHT_NOTE"
	.sectionflags	@"SHF_NOTE_NV_TKINFO"
	.tkinfo
        /*0018*/ 	.word	0x00000002
        /*0030*/ 	.string	""
        /*0030*/ 	.string	"ptxas"
        /*0030*/ 	.string	"Cuda compilation tools, release 13.0, V13.0.88"
        /*0030*/ 	.string	"Build cuda_13.0.r13.0/compiler.36424714_0"
        /*0030*/ 	.string	"-arch sm_100 -m 64 "



//--------------------- .note.nv.cuinfo           --------------------------
	.section	.note.nv.cuinfo,"",@"SHT_NOTE"
	.sectionflags	@"SHF_NOTE_NV_CUINFO"
        /*0018*/ 	.short	0x0002
        /*001a*/ 	.short	0x0064
        /*001c*/ 	.short	0x0082
	.zero		2


//--------------------- .nv.info                  --------------------------
	.section	.nv.info,"",@"SHT_CUDA_INFO"
	.align	4


	//----- nvinfo : EIATTR_REGCOUNT
	.align		4
        /*0000*/ 	.byte	0x04, 0x2f
        /*0002*/ 	.short	(.L_1 - .L_0)
	.align		4
.L_0:
        /*0004*/ 	.word	index@(_Z5sgemmPfS_S_i)
        /*0008*/ 	.word	0x0000001e


	//----- nvinfo : EIATTR_FRAME_SIZE
	.align		4
.L_1:
        /*000c*/ 	.byte	0x04, 0x11
        /*000e*/ 	.short	(.L_3 - .L_2)
	.align		4
.L_2:
        /*0010*/ 	.word	index@(_Z5sgemmPfS_S_i)
        /*0014*/ 	.word	0x00000000


	//----- nvinfo : EIATTR_REGCOUNT
	.align		4
.L_3:
        /*0018*/ 	.byte	0x04, 0x2f
        /*001a*/ 	.short	(.L_5 - .L_4)
	.align		4
.L_4:
        /*001c*/ 	.word	index@(_Z8tilegemmPfS_S_i)
        /*0020*/ 	.word	0x00000020


	//----- nvinfo : EIATTR_FRAME_SIZE
	.align		4
.L_5:
        /*0024*/ 	.byte	0x04, 0x11
        /*0026*/ 	.short	(.L_7 - .L_6)
	.align		4
.L_6:
        /*0028*/ 	.word	index@(_Z8tilegemmPfS_S_i)
        /*002c*/ 	.word	0x00000000


	//----- nvinfo : EIATTR_MIN_STACK_SIZE
	.align		4
.L_7:
        /*0030*/ 	.byte	0x04, 0x12
        /*0032*/ 	.short	(.L_9 - .L_8)
	.align		4
.L_8:
        /*0034*/ 	.word	index@(_Z8tilegemmPfS_S_i)
        /*0038*/ 	.word	0x00000000


	//----- nvinfo : EIATTR_MIN_STACK_SIZE
	.align		4
.L_9:
        /*003c*/ 	.byte	0x04, 0x12
        /*003e*/ 	.short	(.L_11 - .L_10)
	.align		4
.L_10:
        /*0040*/ 	.word	index@(_Z5sgemmPfS_S_i)
        /*0044*/ 	.word	0x00000000
.L_11:


//--------------------- .nv.compat                --------------------------
	.section	.nv.compat,"",@"SHT_CUDA_COMPAT_INFO"
	.align	4
        /*0000*/ 	.byte	0x02, 0x09, 0x00, 0x00, 0x02, 0x02, 0x01, 0x00, 0x02, 0x05, 0x05, 0x00, 0x03, 0x07, 0x01, 0x01
        /*0010*/ 	.byte	0x02, 0x03, 0x00, 0x00, 0x02, 0x06, 0x01, 0x00, 0x04, 0x0b, 0x08, 0x00, 0x09, 0x00, 0x00, 0x00
        /*0020*/ 	.byte	0x00, 0x00, 0x00, 0x00


//--------------------- .nv.info._Z8tilegemmPfS_S_i --------------------------
	.section	.nv.info._Z8tilegemmPfS_S_i,"",@"SHT_CUDA_INFO"
	.sectionflags	@""
	.align	4


	//----- nvinfo : EIATTR_CUDA_API_VERSION
	.align		4
        /*0000*/ 	.byte	0x04, 0x37
        /*0002*/ 	.short	(.L_13 - .L_12)
.L_12:
        /*0004*/ 	.word	0x00000082


	//----- nvinfo : EIATTR_KPARAM_INFO
	.align		4
.L_13:
        /*0008*/ 	.byte	0x04, 0x17
        /*000a*/ 	.short	(.L_15 - .L_14)
.L_14:
        /*000c*/ 	.word	0x00000000
        /*0010*/ 	.short	0x0003
        /*0012*/ 	.short	0x0018
        /*0014*/ 	.byte	0x00, 0xf0, 0x11, 0x00


	//----- nvinfo : EIATTR_KPARAM_INFO
	.align		4
.L_15:
        /*0018*/ 	.byte	0x04, 0x17
        /*001a*/ 	.short	(.L_17 - .L_16)
.L_16:
        /*001c*/ 	.word	0x00000000
        /*0020*/ 	.short	0x0002
        /*0022*/ 	.short	0x0010
        /*0024*/ 	.byte	0x00, 0xf5, 0x21, 0x00


	//----- nvinfo : EIATTR_KPARAM_INFO
	.align		4
.L_17:
        /*0028*/ 	.byte	0x04, 0x17
        /*002a*/ 	.short	(.L_19 - .L_18)
.L_18:
        /*002c*/ 	.word	0x00000000
        /*0030*/ 	.short	0x0001
        /*0032*/ 	.short	0x0008
        /*0034*/ 	.byte	0x00, 0xf5, 0x21, 0x00


	//----- nvinfo : EIATTR_KPARAM_INFO
	.align		4
.L_19:
        /*0038*/ 	.byte	0x04, 0x17
        /*003a*/ 	.short	(.L_21 - .L_20)
.L_20:
        /*003c*/ 	.word	0x00000000
        /*0040*/ 	.short	0x0000
        /*0042*/ 	.short	0x0000
        /*0044*/ 	.byte	0x00, 0xf5, 0x21, 0x00


	//----- nvinfo : EIATTR_SPARSE_MMA_MASK
	.align		4
.L_21:
        /*0048*/ 	.byte	0x03, 0x50
        /*004a*/ 	.short	0x0000


	//----- nvinfo : EIATTR_MAXREG_COUNT
	.align		4
        /*004c*/ 	.byte	0x03, 0x1b
        /*004e*/ 	.short	0x00ff


	//----- nvinfo : EIATTR_NUM_BARRIERS
	.align		4
        /*0050*/ 	.byte	0x02, 0x4c
        /*0052*/ 	.byte	0x01
	.zero		1


	//----- nvinfo : EIATTR_MERCURY_ISA_VERSION
	.align		4
        /*0054*/ 	.byte	0x03, 0x5f
        /*0056*/ 	.short	0x0101


	//----- nvinfo : EIATTR_VRC_CTA_INIT_COUNT
	.align		4
        /*0058*/ 	.byte	0x02, 0x4a
	.zero		1
	.zero		1


	//----- nvinfo : EIATTR_EXIT_INSTR_OFFSETS
	.align		4
        /*005c*/ 	.byte	0x04, 0x1c
        /*005e*/ 	.short	(.L_23 - .L_22)


	//   ....[0]....
.L_22:
        /*0060*/ 	.word	0x00000790


	//----- nvinfo : EIATTR_CBANK_PARAM_SIZE
	.align		4
.L_23:
        /*0064*/ 	.byte	0x03, 0x19
        /*0066*/ 	.short	0x001c


	//----- nvinfo : EIATTR_PARAM_CBANK
	.align		4
        /*0068*/ 	.byte	0x04, 0x0a
        /*006a*/ 	.short	(.L_25 - .L_24)
	.align		4
.L_24:
        /*006c*/ 	.word	index@(.nv.constant0._Z8tilegemmPfS_S_i)
        /*0070*/ 	.short	0x0380
        /*0072*/ 	.short	0x001c


	//----- nvinfo : EIATTR_SW_WAR
	.align		4
.L_25:
        /*0074*/ 	.byte	0x04, 0x36
        /*0076*/ 	.short	(.L_27 - .L_26)
.L_26:
        /*0078*/ 	.word	0x00000008
.L_27:


//--------------------- .nv.info._Z5sgemmPfS_S_i  --------------------------
	.section	.nv.info._Z5sgemmPfS_S_i,"",@"SHT_CUDA_INFO"
	.sectionflags	@""
	.align	4


	//----- nvinfo : EIATTR_CUDA_API_VERSION
	.align		4
        /*0000*/ 	.byte	0x04, 0x37
        /*0002*/ 	.short	(.L_29 - .L_28)
.L_28:
        /*0004*/ 	.word	0x00000082


	//----- nvinfo : EIATTR_KPARAM_INFO
	.align		4
.L_29:
        /*0008*/ 	.byte	0x04, 0x17
        /*000a*/ 	.short	(.L_31 - .L_30)
.L_30:
        /*000c*/ 	.word	0x00000000
        /*0010*/ 	.short	0x0003
        /*0012*/ 	.short	0x0018
        /*0014*/ 	.byte	0x00, 0xf0, 0x11, 0x00


	//----- nvinfo : EIATTR_KPARAM_INFO
	.align		4
.L_31:
        /*0018*/ 	.byte	0x04, 0x17
        /*001a*/ 	.short	(.L_33 - .L_32)
.L_32:
        /*001c*/ 	.word	0x00000000
        /*0020*/ 	.short	0x0002
        /*0022*/ 	.short	0x0010
        /*0024*/ 	.byte	0x00, 0xf5, 0x21, 0x00


	//----- nvinfo : EIATTR_KPARAM_INFO
	.align		4
.L_33:
        /*0028*/ 	.byte	0x04, 0x17
        /*002a*/ 	.short	(.L_35 - .L_34)
.L_34:
        /*002c*/ 	.word	0x00000000
        /*0030*/ 	.short	0x0001
        /*0032*/ 	.short	0x0008
        /*0034*/ 	.byte	0x00, 0xf5, 0x21, 0x00


	//----- nvinfo : EIATTR_KPARAM_INFO
	.align		4
.L_35:
        /*0038*/ 	.byte	0x04, 0x17
        /*003a*/ 	.short	(.L_37 - .L_36)
.L_36:
        /*003c*/ 	.word	0x00000000
        /*0040*/ 	.short	0x0000
        /*0042*/ 	.short	0x0000
        /*0044*/ 	.byte	0x00, 0xf5, 0x21, 0x00


	//----- nvinfo : EIATTR_SPARSE_MMA_MASK
	.align		4
.L_37:
        /*0048*/ 	.byte	0x03, 0x50
        /*004a*/ 	.short	0x0000


	//----- nvinfo : EIATTR_MAXREG_COUNT
	.align		4
        /*004c*/ 	.byte	0x03, 0x1b
        /*004e*/ 	.short	0x00ff


	//----- nvinfo : EIATTR_MERCURY_ISA_VERSION
	.align		4
        /*0050*/ 	.byte	0x03, 0x5f
        /*0052*/ 	.short	0x0101


	//----- nvinfo : EIATTR_VRC_CTA_INIT_COUNT
	.align		4
        /*0054*/ 	.byte	0x02, 0x4a
	.zero		1
	.zero		1


	//----- nvinfo : EIATTR_EXIT_INSTR_OFFSETS
	.align		4
        /*0058*/ 	.byte	0x04, 0x1c
        /*005a*/ 	.short	(.L_39 - .L_38)


	//   ....[0]....
.L_38:
        /*005c*/ 	.word	0x000000c0


	//   ....[1]....
        /*0060*/ 	.word	0x00000a90


	//----- nvinfo : EIATTR_CBANK_PARAM_SIZE
	.align		4
.L_39:
        /*0064*/ 	.byte	0x03, 0x19
        /*0066*/ 	.short	0x001c


	//----- nvinfo : EIATTR_PARAM_CBANK
	.align		4
        /*0068*/ 	.byte	0x04, 0x0a
        /*006a*/ 	.short	(.L_41 - .L_40)
	.align		4
.L_40:
        /*006c*/ 	.word	index@(.nv.constant0._Z5sgemmPfS_S_i)
        /*0070*/ 	.short	0x0380
        /*0072*/ 	.short	0x001c


	//----- nvinfo : EIATTR_SW_WAR
	.align		4
.L_41:
        /*0074*/ 	.byte	0x04, 0x36
        /*0076*/ 	.short	(.L_43 - .L_42)
.L_42:
        /*0078*/ 	.word	0x00000008
.L_43:


//--------------------- .nv.callgraph             --------------------------
	.section	.nv.callgraph,"",@"SHT_CUDA_CALLGRAPH"
	.align	4
	.sectionentsize	8
	.align		4
        /*0000*/ 	.word	0x00000000
	.align		4
        /*0004*/ 	.word	0xffffffff
	.align		4
        /*0008*/ 	.word	0x00000000
	.align		4
        /*000c*/ 	.word	0xfffffffe
	.align		4
        /*0010*/ 	.word	0x00000000
	.align		4
        /*0014*/ 	.word	0xfffffffd
	.align		4
        /*0018*/ 	.word	0x00000000
	.align		4
        /*001c*/ 	.word	0xfffffffc


//--------------------- .text._Z8tilegemmPfS_S_i  --------------------------
	.section	.text._Z8tilegemmPfS_S_i,"ax",@progbits
	.align	128
        .global         _Z8tilegemmPfS_S_i
        .type           _Z8tilegemmPfS_S_i,@function
        .size           _Z8tilegemmPfS_S_i,(.L_x_8 - _Z8tilegemmPfS_S_i)
        .other          _Z8tilegemmPfS_S_i,@"STO_CUDA_ENTRY STV_DEFAULT"
_Z8tilegemmPfS_S_i:
.text._Z8tilegemmPfS_S_i:
[----:B------:R-:W-:Y:S01]  /*0000*/  LDC R1, c[0x0][0x37c] ;  /* 0x0000df00ff017b82 */ /* 0x000fe20000000800 */
[----:B------:R-:W0:Y:S07]  /*0010*/  S2R R8, SR_TID.Y ;  /* 0x0000000000087919 */ /* 0x000e2e0000002200 */
[----:B------:R-:W1:Y:S01]  /*0020*/  LDC R0, c[0x0][0x398] ;  /* 0x0000e600ff007b82 */ /* 0x000e620000000800 */
[----:B------:R-:W2:Y:S01]  /*0030*/  LDCU.64 UR8, c[0x0][0x358] ;  /* 0x00006b00ff0877ac */ /* 0x000ea20008000a00 */
[----:B------:R-:W-:Y:S01]  /*0040*/  HFMA2 R11, -RZ, RZ, 0, 0 ;  /* 0x00000000ff0b7431 */ /* 0x000fe200000001ff */
[----:B------:R-:W3:Y:S05]  /*0050*/  S2R R9, SR_TID.X ;  /* 0x0000000000097919 */ /* 0x000eea0000002100 */
[----:B------:R-:W0:Y:S08]  /*0060*/  LDC R3, c[0x0][0x364] ;  /* 0x0000d900ff037b82 */ /* 0x000e300000000800 */
[----:B------:R-:W0:Y:S08]  /*0070*/  S2UR UR4, SR_CTAID.Y ;  /* 0x00000000000479c3 */ /* 0x000e300000002600 */
[----:B------:R-:W3:Y:S01]  /*0080*/  S2UR UR5, SR_CTAID.X ;  /* 0x00000000000579c3 */ /* 0x000ee20000002500 */
[----:B-1----:R-:W-:-:S07]  /*0090*/  ISETP.GE.AND P0, PT, R0, 0x20, PT ;  /* 0x000000200000780c */ /* 0x002fce0003f06270 */
[----:B------:R-:W3:Y:S08]  /*00a0*/  LDC R5, c[0x0][0x360] ;  /* 0x0000d800ff057b82 */ /* 0x000ef00000000800 */
[----:B------:R-:W1:Y:S01]  /*00b0*/  LDC.64 R22, c[0x0][0x390] ;  /* 0x0000e400ff167b82 */ /* 0x000e620000000a00 */
[----:B0-----:R-:W-:Y:S02]  /*00c0*/  IMAD R3, R3, UR4, R8 ;  /* 0x0000000403037c24 */ /* 0x001fe4000f8e0208 */
[----:B---3--:R-:W-:-:S04]  /*00d0*/  IMAD R5, R5, UR5, R9 ;  /* 0x0000000505057c24 */ /* 0x008fc8000f8e0209 */
[----:B------:R-:W-:-:S04]  /*00e0*/  IMAD R7, R3, R0, R5 ;  /* 0x0000000003077224 */ /* 0x000fc800078e0205 */
[----:B-1----:R-:W-:Y:S01]  /*00f0*/  IMAD.WIDE R22, R7, 0x4, R22 ;  /* 0x0000000407167825 */ /* 0x002fe200078e0216 */
[----:B--2---:R-:W-:Y:S06]  /*0100*/  @!P0 BRA `(.L_x_0) ;  /* 0x00000004009c8947 */ /* 0x004fec0003800000 */
[----:B------:R-:W0:Y:S01]  /*0110*/  S2UR UR6, SR_CgaCtaId ;  /* 0x00000000000679c3 */ /* 0x000e220000008800 */
[----:B------:R-:W-:Y:S01]  /*0120*/  UMOV UR4, 0x400 ;  /* 0x0000040000047882 */ /* 0x000fe20000000000 */
[----:B------:R-:W-:Y:S01]  /*0130*/  SHF.R.S32.HI R7, RZ, 0x1f, R0 ;  /* 0x0000001fff077819 */ /* 0x000fe20000011400 */
[----:B------:R-:W-:Y:S01]  /*0140*/  UIADD3 UR5, UPT, UPT, UR4, 0x1000, URZ ;  /* 0x0000100004057890 */ /* 0x000fe2000fffe0ff */
[-C--:B------:R-:W-:Y:S01]  /*0150*/  IMAD R2, R3, R0.reuse, R9 ;  /* 0x0000000003027224 */ /* 0x080fe200078e0209 */
[----:B------:R-:W-:Y:S01]  /*0160*/  MOV R11, RZ ;  /* 0x000000ff000b7202 */ /* 0x000fe20000000f00 */
[-C--:B------:R-:W-:Y:S01]  /*0170*/  IMAD R3, R8, R0.reuse, R5 ;  /* 0x0000000008037224 */ /* 0x080fe200078e0205 */
[----:B------:R-:W-:Y:S01]  /*0180*/  LEA.HI R7, R7, R0, RZ, 0x5 ;  /* 0x0000000007077211 */ /* 0x000fe200078f28ff */
[----:B------:R-:W1:Y:S03]  /*0190*/  LDC.64 R20, c[0x0][0x380] ;  /* 0x0000e000ff147b82 */ /* 0x000e660000000a00 */
[----:B------:R-:W-:-:S04]  /*01a0*/  SHF.R.S32.HI R4, RZ, 0x5, R7 ;  /* 0x00000005ff047819 */ /* 0x000fc80000011407 */
[----:B------:R-:W-:Y:S01]  /*01b0*/  IADD3 R4, PT, PT, -R4, RZ, RZ ;  /* 0x000000ff04047210 */ /* 0x000fe20007ffe1ff */
[----:B------:R-:W2:Y:S01]  /*01c0*/  LDC.64 R18, c[0x0][0x388] ;  /* 0x0000e200ff127b82 */ /* 0x000ea20000000a00 */
[----:B0-----:R-:W-:Y:S02]  /*01d0*/  ULEA UR4, UR6, UR4, 0x18 ;  /* 0x0000000406047291 */ /* 0x001fe4000f8ec0ff */
[----:B------:R-:W-:-:S04]  /*01e0*/  ULEA UR5, UR6, UR5, 0x18 ;  /* 0x0000000506057291 */ /* 0x000fc8000f8ec0ff */
[C---:B------:R-:W-:Y:S02]  /*01f0*/  LEA R16, R8.reuse, UR4, 0x7 ;  /* 0x0000000408107c11 */ /* 0x040fe4000f8e38ff */
[C---:B------:R-:W-:Y:S02]  /*0200*/  LEA R6, R9.reuse, UR5, 0x2 ;  /* 0x0000000509067c11 */ /* 0x040fe4000f8e10ff */
[----:B------:R-:W-:Y:S02]  /*0210*/  LEA R7, R9, R16, 0x2 ;  /* 0x0000001009077211 */ /* 0x000fe400078e10ff */
[----:B------:R-:W-:-:S07]  /*0220*/  LEA R5, R8, R6, 0x7 ;  /* 0x0000000608057211 */ /* 0x000fce00078e38ff */
.L_x_1:
[----:B-1----:R-:W-:-:S04]  /*0230*/  IMAD.WIDE R24, R2, 0x4, R20 ;  /* 0x0000000402187825 */ /* 0x002fc800078e0214 */
[----:B--2---:R-:W-:Y:S02]  /*0240*/  IMAD.WIDE R8, R3, 0x4, R18 ;  /* 0x0000000403087825 */ /* 0x004fe400078e0212 */
[----:B------:R-:W2:Y:S04]  /*0250*/  LDG.E R24, desc[UR8][R24.64] ;  /* 0x0000000818187981 */ /* 0x000ea8000c1e1900 */
[----:B------:R-:W3:Y:S01]  /*0260*/  LDG.E R26, desc[UR8][R8.64] ;  /* 0x00000008081a7981 */ /* 0x000ee2000c1e1900 */
[----:B------:R-:W-:Y:S02]  /*0270*/  IADD3 R4, PT, PT, R4, 0x1, RZ ;  /* 0x0000000104047810 */ /* 0x000fe40007ffe0ff */
[----:B------:R-:W-:Y:S02]  /*0280*/  IADD3 R2, PT, PT, R2, 0x20, RZ ;  /* 0x0000002002027810 */ /* 0x000fe40007ffe0ff */
[----:B------:R-:W-:-:S02]  /*0290*/  ISETP.NE.AND P0, PT, R4, RZ, PT ;  /* 0x000000ff0400720c */ /* 0x000fc40003f05270 */
[----:B------:R-:W-:Y:S01]  /*02a0*/  LEA R3, R0, R3, 0x5 ;  /* 0x0000000300037211 */ /* 0x000fe200078e28ff */
[----:B--2---:R-:W-:Y:S04]  /*02b0*/  STS [R7], R24 ;  /* 0x0000001807007388 */ /* 0x004fe80000000800 */
[----:B---3--:R-:W-:Y:S01]  /*02c0*/  STS [R5], R26 ;  /* 0x0000001a05007388 */ /* 0x008fe20000000800 */
[----:B------:R-:W-:Y:S06]  /*02d0*/  BAR.SYNC.DEFER_BLOCKING 0x0 ;  /* 0x0000000000007b1d */ /* 0x000fec0000010000 */
[----:B------:R-:W-:Y:S04]  /*02e0*/  LDS R10, [R6] ;  /* 0x00000000060a7984 */ /* 0x000fe80000000800 */
[----:B------:R-:W0:Y:S04]  /*02f0*/  LDS.128 R12, [R16] ;  /* 0x00000000100c7984 */ /* 0x000e280000000c00 */
[----:B------:R-:W1:Y:S04]  /*0300*/  LDS R27, [R6+0x80] ;  /* 0x00008000061b7984 */ /* 0x000e680000000800 */
[----:B------:R-:W2:Y:S04]  /*0310*/  LDS R17, [R6+0x100] ;  /* 0x0001000006117984 */ /* 0x000ea80000000800 */
[----:B------:R-:W3:Y:S04]  /*0320*/  LDS R29, [R6+0x180] ;  /* 0x00018000061d7984 */ /* 0x000ee80000000800 */
[----:B------:R-:W-:Y:S01]  /*0330*/  LDS R25, [R6+0x380] ;  /* 0x0003800006197984 */ /* 0x000fe20000000800 */
[----:B0-----:R-:W-:-:S03]  /*0340*/  FFMA R10, R12, R10, R11 ;  /* 0x0000000a0c0a7223 */ /* 0x001fc6000000000b */
[----:B------:R-:W-:Y:S01]  /*0350*/  LDS R12, [R6+0x280] ;  /* 0x00028000060c7984 */ /* 0x000fe20000000800 */
[----:B-1----:R-:W-:-:S03]  /*0360*/  FFMA R28, R27, R13, R10 ;  /* 0x0000000d1b1c7223 */ /* 0x002fc6000000000a */
[----:B------:R-:W-:Y:S01]  /*0370*/  LDS R13, [R6+0x200] ;  /* 0x00020000060d7984 */ /* 0x000fe20000000800 */
[----:B--2---:R-:W-:-:S03]  /*0380*/  FFMA R14, R17, R14, R28 ;  /* 0x0000000e110e7223 */ /* 0x004fc6000000001c */
[----:B------:R-:W0:Y:S01]  /*0390*/  LDS.128 R8, [R16+0x10] ;  /* 0x0000100010087984 */ /* 0x000e220000000c00 */
[----:B---3--:R-:W-:-:S03]  /*03a0*/  FFMA R15, R29, R15, R14 ;  /* 0x0000000f1d0f7223 */ /* 0x008fc6000000000e */
[----:B------:R-:W1:Y:S01]  /*03b0*/  LDS R17, [R6+0x300] ;  /* 0x0003000006117984 */ /* 0x000e620000000800 */
[----:B0-----:R-:W-:-:S03]  /*03c0*/  FFMA R13, R8, R13, R15 ;  /* 0x0000000d080d7223 */ /* 0x001fc6000000000f */
[----:B------:R-:W-:Y:S01]  /*03d0*/  LDS R8, [R6+0x480] ;  /* 0x0004800006087984 */ /* 0x000fe20000000800 */
[----:B------:R-:W-:-:S03]  /*03e0*/  FFMA R24, R12, R9, R13 ;  /* 0x000000090c187223 */ /* 0x000fc6000000000d */
[----:B------:R-:W-:Y:S01]  /*03f0*/  LDS R9, [R6+0x400] ;  /* 0x0004000006097984 */ /* 0x000fe20000000800 */
[----:B-1----:R-:W-:-:S03]  /*0400*/  FFMA R10, R17, R10, R24 ;  /* 0x0000000a110a7223 */ /* 0x002fc60000000018 */
[----:B------:R-:W0:Y:S01]  /*0410*/  LDS.128 R12, [R16+0x20] ;  /* 0x00002000100c7984 */ /* 0x000e220000000c00 */
[----:B------:R-:W-:-:S03]  /*0420*/  FFMA R11, R25, R11, R10 ;  /* 0x0000000b190b7223 */ /* 0x000fc6000000000a */
[----:B------:R-:W1:Y:S04]  /*0430*/  LDS R17, [R6+0x500] ;  /* 0x0005000006117984 */ /* 0x000e680000000800 */
[----:B------:R-:W2:Y:S01]  /*0440*/  LDS R25, [R6+0x580] ;  /* 0x0005800006197984 */ /* 0x000ea20000000800 */
[----:B0-----:R-:W-:-:S03]  /*0450*/  FFMA R9, R12, R9, R11 ;  /* 0x000000090c097223 */ /* 0x001fc6000000000b */
[----:B------:R-:W-:Y:S01]  /*0460*/  LDS R12, [R6+0x680] ;  /* 0x00068000060c7984 */ /* 0x000fe20000000800 */
[----:B------:R-:W-:-:S03]  /*0470*/  FFMA R24, R8, R13, R9 ;  /* 0x0000000d08187223 */ /* 0x000fc60000000009 */
[----:B------:R-:W-:Y:S01]  /*0480*/  LDS R13, [R6+0x600] ;  /* 0x00060000060d7984 */ /* 0x000fe20000000800 */
[----:B-1----:R-:W-:-:S03]  /*0490*/  FFMA R14, R17, R14, R24 ;  /* 0x0000000e110e7223 */ /* 0x002fc60000000018 */
[----:B------:R-:W0:Y:S01]  /*04a0*/  LDS.128 R8, [R16+0x30] ;  /* 0x0000300010087984 */ /* 0x000e220000000c00 */
[----:B--2---:R-:W-:-:S03]  /*04b0*/  FFMA R15, R25, R15, R14 ;  /* 0x0000000f190f7223 */ /* 0x004fc6000000000e */
        /* <DEDUP_REMOVED lines=19> */
[----:B------:R-:W-:Y:S04]  /*05f0*/  LDS R24, [R6+0xc80] ;  /* 0x000c800006187984 */ /* 0x000fe80000000800 */
[----:B------:R-:W-:Y:S01]  /*0600*/  LDS R17, [R6+0xd00] ;  /* 0x000d000006117984 */ /* 0x000fe20000000800 */
[----:B0-----:R-:W-:-:S03]  /*0610*/  FFMA R13, R8, R13, R15 ;  /* 0x0000000d080d7223 */ /* 0x001fc6000000000f */
[----:B------:R-:W0:Y:S01]  /*0620*/  LDS R8, [R6+0xb80] ;  /* 0x000b800006087984 */ /* 0x000e220000000800 */
[----:B------:R-:W-:-:S03]  /*0630*/  FFMA R26, R12, R9, R13 ;  /* 0x000000090c1a7223 */ /* 0x000fc6000000000d */
[----:B------:R-:W-:Y:S01]  /*0640*/  LDS R9, [R6+0xc00] ;  /* 0x000c000006097984 */ /* 0x000fe20000000800 */
[----:B-1----:R-:W-:-:S03]  /*0650*/  FFMA R25, R25, R10, R26 ;  /* 0x0000000a19197223 */ /* 0x002fc6000000001a */
[----:B------:R-:W1:Y:S01]  /*0660*/  LDS.128 R12, [R16+0x60] ;  /* 0x00006000100c7984 */ /* 0x000e620000000c00 */
[----:B0-----:R-:W-:-:S03]  /*0670*/  FFMA R11, R8, R11, R25 ;  /* 0x0000000b080b7223 */ /* 0x001fc60000000019 */
[----:B------:R-:W-:Y:S01]  /*0680*/  LDS R25, [R6+0xf80] ;  /* 0x000f800006197984 */ /* 0x000fe20000000800 */
[----:B-1----:R-:W-:-:S03]  /*0690*/  FFMA R9, R12, R9, R11 ;  /* 0x000000090c097223 */ /* 0x002fc6000000000b */
[----:B------:R-:W0:Y:S01]  /*06a0*/  LDS R12, [R6+0xd80] ;  /* 0x000d8000060c7984 */ /* 0x000e220000000800 */
[----:B------:R-:W-:-:S03]  /*06b0*/  FFMA R26, R24, R13, R9 ;  /* 0x0000000d181a7223 */ /* 0x000fc60000000009 */
[----:B------:R-:W-:Y:S01]  /*06c0*/  LDS R13, [R6+0xe00] ;  /* 0x000e0000060d7984 */ /* 0x000fe20000000800 */
[----:B------:R-:W-:-:S03]  /*06d0*/  FFMA R17, R17, R14, R26 ;  /* 0x0000000e11117223 */ /* 0x000fc6000000001a */
[----:B------:R-:W1:Y:S04]  /*06e0*/  LDS.128 R8, [R16+0x70] ;  /* 0x0000700010087984 */ /* 0x000e680000000c00 */
[----:B------:R-:W2:Y:S04]  /*06f0*/  LDS R24, [R6+0xe80] ;  /* 0x000e800006187984 */ /* 0x000ea80000000800 */
[----:B------:R-:W3:Y:S01]  /*0700*/  LDS R14, [R6+0xf00] ;  /* 0x000f0000060e7984 */ /* 0x000ee20000000800 */
[----:B0-----:R-:W-:-:S04]  /*0710*/  FFMA R15, R12, R15, R17 ;  /* 0x0000000f0c0f7223 */ /* 0x001fc80000000011 */
[----:B-1----:R-:W-:-:S04]  /*0720*/  FFMA R13, R8, R13, R15 ;  /* 0x0000000d080d7223 */ /* 0x002fc8000000000f */
[----:B--2---:R-:W-:-:S04]  /*0730*/  FFMA R9, R24, R9, R13 ;  /* 0x0000000918097223 */ /* 0x004fc8000000000d */
[----:B---3--:R-:W-:-:S04]  /*0740*/  FFMA R10, R14, R10, R9 ;  /* 0x0000000a0e0a7223 */ /* 0x008fc80000000009 */
[----:B------:R-:W-:Y:S01]  /*0750*/  FFMA R11, R25, R11, R10 ;  /* 0x0000000b190b7223 */ /* 0x000fe2000000000a */
[----:B------:R-:W-:Y:S06]  /*0760*/  BAR.SYNC.DEFER_BLOCKING 0x0 ;  /* 0x0000000000007b1d */ /* 0x000fec0000010000 */
[----:B------:R-:W-:Y:S05]  /*0770*/  @P0 BRA `(.L_x_1) ;  /* 0xfffffff800ac0947 */ /* 0x000fea000383ffff */
.L_x_0:
[----:B------:R-:W-:Y:S01]  /*0780*/  STG.E desc[UR8][R22.64], R11 ;  /* 0x0000000b16007986 */ /* 0x000fe2000c101908 */
[----:B------:R-:W-:Y:S05]  /*0790*/  EXIT ;  /* 0x000000000000794d */ /* 0x000fea0003800000 */
.L_x_2:
[----:B------:R-:W-:-:S00]  /*07a0*/  BRA `(.L_x_2) ;  /* 0xfffffffc00fc7947 */ /* 0x000fc0000383ffff */
[----:B------:R-:W-:-:S00]  /*07b0*/  NOP ;  /* 0x0000000000007918 */ /* 0x000fc00000000000 */
        /* <DEDUP_REMOVED lines=12> */
.L_x_8:


//--------------------- .text._Z5sgemmPfS_S_i     --------------------------
	.section	.text._Z5sgemmPfS_S_i,"ax",@progbits
	.align	128
        .global         _Z5sgemmPfS_S_i
        .type           _Z5sgemmPfS_S_i,@function
        .size           _Z5sgemmPfS_S_i,(.L_x_9 - _Z5sgemmPfS_S_i)
        .other          _Z5sgemmPfS_S_i,@"STO_CUDA_ENTRY STV_DEFAULT"
_Z5sgemmPfS_S_i:
.text._Z5sgemmPfS_S_i:
[----:B------:R-:W-:Y:S01]  /*0000*/  LDC R1, c[0x0][0x37c] ;  /* 0x0000df00ff017b82 */ /* 0x000fe20000000800 */
[----:B------:R-:W0:Y:S07]  /*0010*/  S2R R0, SR_TID.Y ;  /* 0x0000000000007919 */ /* 0x000e2e0000002200 */
[----:B------:R-:W0:Y:S01]  /*0020*/  S2UR UR4, SR_CTAID.Y ;  /* 0x00000000000479c3 */ /* 0x000e220000002600 */
[----:B------:R-:W1:Y:S01]  /*0030*/  LDCU UR20, c[0x0][0x398] ;  /* 0x00007300ff1477ac */ /* 0x000e620008000800 */
[----:B------:R-:W2:Y:S06]  /*0040*/  S2R R3, SR_TID.X ;  /* 0x0000000000037919 */ /* 0x000eac0000002100 */
[----:B------:R-:W0:Y:S08]  /*0050*/  LDC R13, c[0x0][0x364] ;  /* 0x0000d900ff0d7b82 */ /* 0x000e300000000800 */
[----:B------:R-:W2:Y:S08]  /*0060*/  S2UR UR5, SR_CTAID.X ;  /* 0x00000000000579c3 */ /* 0x000eb00000002500 */
[----:B------:R-:W2:Y:S01]  /*0070*/  LDC R2, c[0x0][0x360] ;  /* 0x0000d800ff027b82 */ /* 0x000ea20000000800 */
[----:B0-----:R-:W-:-:S02]  /*0080*/  IMAD R13, R13, UR4, R0 ;  /* 0x000000040d0d7c24 */ /* 0x001fc4000f8e0200 */
[----:B--2---:R-:W-:-:S05]  /*0090*/  IMAD R0, R2, UR5, R3 ;  /* 0x0000000502007c24 */ /* 0x004fca000f8e0203 */
[----:B------:R-:W-:-:S04]  /*00a0*/  VIMNMX R2, PT, PT, R13, R0, !PT ;  /* 0x000000000d027248 */ /* 0x000fc80007fe0100 */
[----:B-1----:R-:W-:-:S13]  /*00b0*/  ISETP.GE.AND P0, PT, R2, UR20, PT ;  /* 0x0000001402007c0c */ /* 0x002fda000bf06270 */
[----:B------:R-:W-:Y:S05]  /*00c0*/  @P0 EXIT ;  /* 0x000000000000094d */ /* 0x000fea0003800000 */
[----:B------:R-:W-:Y:S01]  /*00d0*/  UISETP.GE.U32.AND UP0, UPT, UR20, 0x8, UPT ;  /* 0x000000081400788c */ /* 0x000fe2000bf06070 */
[----:B------:R-:W-:Y:S02]  /*00e0*/  HFMA2 R12, -RZ, RZ, 0, 0 ;  /* 0x00000000ff0c7431 */ /* 0x000fe400000001ff */
[----:B------:R-:W-:Y:S01]  /*00f0*/  IMAD R13, R13, UR20, RZ ;  /* 0x000000140d0d7c24 */ /* 0x000fe2000f8e02ff */
[----:B------:R-:W-:Y:S01]  /*0100*/  UMOV UR4, URZ ;  /* 0x000000ff00047c82 */ /* 0x000fe20008000000 */
[----:B------:R-:W0:Y:S04]  /*0110*/  LDCU.64 UR18, c[0x0][0x358] ;  /* 0x00006b00ff1277ac */ /* 0x000e280008000a00 */
[----:B------:R-:W-:Y:S05]  /*0120*/  BRA.U !UP0, `(.L_x_3) ;  /* 0x0000000508047547 */ /* 0x000fea000b800000 */
[----:B------:R-:W1:Y:S01]  /*0130*/  LDCU.128 UR24, c[0x0][0x380] ;  /* 0x00007000ff1877ac */ /* 0x000e620008000c00 */
[----:B------:R-:W-:Y:S02]  /*0140*/  MOV R12, RZ ;  /* 0x000000ff000c7202 */ /* 0x000fe40000000f00 */
[----:B------:R-:W-:Y:S01]  /*0150*/  MOV R14, R0 ;  /* 0x00000000000e7202 */ /* 0x000fe20000000f00 */
[----:B------:R-:W-:-:S04]  /*0160*/  ULOP3.LUT UR4, UR20, 0x7ffffff8, URZ, 0xc0, !UPT ;  /* 0x7ffffff814047892 */ /* 0x000fc8000f8ec0ff */
[----:B------:R-:W-:Y:S01]  /*0170*/  UIADD3 UR5, UPT, UPT, -UR4, URZ, URZ ;  /* 0x000000ff04057290 */ /* 0x000fe2000fffe1ff */
[----:B-1----:R-:W-:Y:S01]  /*0180*/  MOV R2, UR24 ;  /* 0x0000001800027c02 */ /* 0x002fe20008000f00 */
[----:B------:R-:W-:Y:S01]  /*0190*/  UIMAD.WIDE UR6, UR20, 0x8, UR26 ;  /* 0x00000008140678a5 */ /* 0x000fe2000f8e021a */
[----:B------:R-:W-:Y:S01]  /*01a0*/  MOV R3, UR25 ;  /* 0x0000001900037c02 */ /* 0x000fe20008000f00 */
[----:B------:R-:W-:Y:S02]  /*01b0*/  UIMAD.WIDE UR8, UR20, 0xc, UR26 ;  /* 0x0000000c140878a5 */ /* 0x000fe4000f8e021a */
[----:B------:R-:W-:Y:S01]  /*01c0*/  UIMAD.WIDE UR10, UR20, 0x10, UR26 ;  /* 0x00000010140a78a5 */ /* 0x000fe2000f8e021a */
[----:B------:R-:W-:Y:S01]  /*01d0*/  IMAD.WIDE.U32 R2, R13, 0x4, R2 ;  /* 0x000000040d027825 */ /* 0x000fe200078e0002 */
[----:B------:R-:W-:Y:S02]  /*01e0*/  UIMAD.WIDE UR12, UR20, 0x14, UR26 ;  /* 0x00000014140c78a5 */ /* 0x000fe4000f8e021a */
[----:B------:R-:W-:Y:S01]  /*01f0*/  UIMAD.WIDE UR14, UR20, 0x18, UR26 ;  /* 0x00000018140e78a5 */ /* 0x000fe2000f8e021a */
[----:B------:R-:W-:Y:S01]  /*0200*/  IADD3 R2, P0, PT, R2, 0x10, RZ ;  /* 0x0000001002027810 */ /* 0x000fe20007f1e0ff */
[----:B------:R-:W-:-:S03]  /*0210*/  UIMAD.WIDE UR16, UR20, 0x1c, UR26 ;  /* 0x0000001c141078a5 */ /* 0x000fc6000f8e021a */
[----:B------:R-:W-:-:S09]  /*0220*/  IADD3.X R3, PT, PT, RZ, R3, RZ, P0, !PT ;  /* 0x00000003ff037210 */ /* 0x000fd200007fe4ff */
.L_x_4:
[----:B------:R-:W-:Y:S01]  /*0230*/  UIMAD.WIDE UR22, UR20, 0x4, UR26 ;  /* 0x00000004141678a5 */ /* 0x000fe2000f8e021a */
[----:B------:R-:W-:Y:S02]  /*0240*/  IMAD.MOV.U32 R23, RZ, RZ, 0x4 ;  /* 0x00000004ff177424 */ /* 0x000fe400078e00ff */
[----:B------:R-:W-:Y:S01]  /*0250*/  HFMA2 R11, -RZ, RZ, 0, 2.384185791015625e-07 ;  /* 0x00000004ff0b7431 */ /* 0x000fe200000001ff */
[----:B------:R-:W-:Y:S01]  /*0260*/  MOV R25, 0x4 ;  /* 0x0000000400197802 */ /* 0x000fe20000000f00 */
[----:B0-----:R-:W2:Y:S01]  /*0270*/  LDG.E R21, desc[UR18][R2.64+-0x10] ;  /* 0xfffff01202157981 */ /* 0x001ea2000c1e1900 */
[C---:B------:R-:W-:Y:S01]  /*0280*/  IMAD.WIDE R22, R14.reuse, R23, UR26 ;  /* 0x0000001a0e167e25 */ /* 0x040fe2000f8e0217 */
[----:B------:R-:W-:Y:S02]  /*0290*/  MOV R8, UR22 ;  /* 0x0000001600087c02 */ /* 0x000fe40008000f00 */
[----:B------:R-:W-:Y:S01]  /*02a0*/  MOV R9, UR23 ;  /* 0x0000001700097c02 */ /* 0x000fe20008000f00 */
[----:B------:R-:W3:Y:S02]  /*02b0*/  LDG.E R19, desc[UR18][R2.64+-0xc] ;  /* 0xfffff41202137981 */ /* 0x000ee4000c1e1900 */
[----:B------:R-:W-:-:S02]  /*02c0*/  IMAD.WIDE R8, R14, 0x4, R8 ;  /* 0x000000040e087825 */ /* 0x000fc400078e0208 */
[----:B------:R-:W2:Y:S01]  /*02d0*/  LDG.E R22, desc[UR18][R22.64] ;  /* 0x0000001216167981 */ /* 0x000ea2000c1e1900 */
[----:B------:R-:W-:Y:S01]  /*02e0*/  MOV R5, 0x4 ;  /* 0x0000000400057802 */ /* 0x000fe20000000f00 */
[C---:B------:R-:W-:Y:S02]  /*02f0*/  IMAD.WIDE R24, R14.reuse, R25, UR6 ;  /* 0x000000060e187e25 */ /* 0x040fe4000f8e0219 */
[----:B------:R0:W3:Y:S02]  /*0300*/  LDG.E R20, desc[UR18][R8.64] ;  /* 0x0000001208147981 */ /* 0x0000e4000c1e1900 */
[----:B------:R-:W-:Y:S02]  /*0310*/  IMAD.WIDE R10, R14, R11, UR8 ;  /* 0x000000080e0a7e25 */ /* 0x000fe4000f8e020b */
[----:B------:R-:W4:Y:S04]  /*0320*/  LDG.E R18, desc[UR18][R24.64] ;  /* 0x0000001218127981 */ /* 0x000f28000c1e1900 */
[----:B------:R-:W4:Y:S01]  /*0330*/  LDG.E R17, desc[UR18][R2.64+-0x8] ;  /* 0xfffff81202117981 */ /* 0x000f22000c1e1900 */
[----:B0-----:R-:W-:-:S02]  /*0340*/  HFMA2 R9, -RZ, RZ, 0, 2.384185791015625e-07 ;  /* 0x00000004ff097431 */ /* 0x001fc400000001ff */
[----:B------:R-:W-:Y:S01]  /*0350*/  IMAD.MOV.U32 R7, RZ, RZ, 0x4 ;  /* 0x00000004ff077424 */ /* 0x000fe200078e00ff */
[----:B------:R0:W5:Y:S01]  /*0360*/  LDG.E R16, desc[UR18][R10.64] ;  /* 0x000000120a107981 */ /* 0x000162000c1e1900 */
[----:B------:R-:W-:-:S03]  /*0370*/  IMAD.WIDE R4, R14, R5, UR10 ;  /* 0x0000000a0e047e25 */ /* 0x000fc6000f8e0205 */
[----:B------:R-:W5:Y:S01]  /*0380*/  LDG.E R15, desc[UR18][R2.64+-0x4] ;  /* 0xfffffc12020f7981 */ /* 0x000f62000c1e1900 */
[C---:B------:R-:W-:Y:S01]  /*0390*/  IMAD.WIDE R6, R14.reuse, R7, UR12 ;  /* 0x0000000c0e067e25 */ /* 0x040fe2000f8e0207 */
[----:B------:R-:W-:Y:S02]  /*03a0*/  MOV R27, 0x4 ;  /* 0x00000004001b7802 */ /* 0x000fe40000000f00 */
[----:B------:R1:W5:Y:S01]  /*03b0*/  LDG.E R4, desc[UR18][R4.64] ;  /* 0x0000001204047981 */ /* 0x000362000c1e1900 */
[----:B------:R-:W-:-:S03]  /*03c0*/  IMAD.WIDE R8, R14, R9, UR14 ;  /* 0x0000000e0e087e25 */ /* 0x000fc6000f8e0209 */
[----:B------:R-:W5:Y:S01]  /*03d0*/  LDG.E R23, desc[UR18][R2.64] ;  /* 0x0000001202177981 */ /* 0x000f62000c1e1900 */
[----:B0-----:R-:W-:-:S03]  /*03e0*/  IMAD.WIDE R10, R14, R27, UR16 ;  /* 0x000000100e0a7e25 */ /* 0x001fc6000f8e021b */
[----:B------:R-:W5:Y:S04]  /*03f0*/  LDG.E R7, desc[UR18][R6.64] ;  /* 0x0000001206077981 */ /* 0x000f68000c1e1900 */
[----:B------:R-:W5:Y:S04]  /*0400*/  LDG.E R24, desc[UR18][R2.64+0x4] ;  /* 0x0000041202187981 */ /* 0x000f68000c1e1900 */
[----:B------:R-:W5:Y:S04]  /*0410*/  LDG.E R8, desc[UR18][R8.64] ;  /* 0x0000001208087981 */ /* 0x000f68000c1e1900 */
[----:B------:R-:W5:Y:S04]  /*0420*/  LDG.E R25, desc[UR18][R2.64+0x8] ;  /* 0x0000081202197981 */ /* 0x000f68000c1e1900 */
[----:B------:R-:W5:Y:S04]  /*0430*/  LDG.E R10, desc[UR18][R10.64] ;  /* 0x000000120a0a7981 */ /* 0x000f68000c1e1900 */
[----:B------:R0:W5:Y:S01]  /*0440*/  LDG.E R27, desc[UR18][R2.64+0xc] ;  /* 0x00000c12021b7981 */ /* 0x000162000c1e1900 */
[----:B------:R-:W-:-:S04]  /*0450*/  UIADD3 UR5, UPT, UPT, UR5, 0x8, URZ ;  /* 0x0000000805057890 */ /* 0x000fc8000fffe0ff */
[----:B------:R-:W-:Y:S01]  /*0460*/  UISETP.NE.AND UP0, UPT, UR5, URZ, UPT ;  /* 0x000000ff0500728c */ /* 0x000fe2000bf05270 */
[----:B-1----:R-:W-:Y:S02]  /*0470*/  MOV R5, UR20 ;  /* 0x0000001400057c02 */ /* 0x002fe40008000f00 */
[----:B0-----:R-:W-:Y:S02]  /*0480*/  IADD3 R2, P0, PT, R2, 0x20, RZ ;  /* 0x0000002002027810 */ /* 0x001fe40007f1e0ff */
[----:B------:R-:W-:Y:S02]  /*0490*/  LEA R14, R5, R14, 0x3 ;  /* 0x0000000e050e7211 */ /* 0x000fe400078e18ff */
[----:B------:R-:W-:Y:S01]  /*04a0*/  IADD3.X R3, PT, PT, RZ, R3, RZ, P0, !PT ;  /* 0x00000003ff037210 */ /* 0x000fe200007fe4ff */
[----:B--2---:R-:W-:-:S04]  /*04b0*/  FFMA R22, R21, R22, R12 ;  /* 0x0000001615167223 */ /* 0x004fc8000000000c */
[----:B---3--:R-:W-:-:S04]  /*04c0*/  FFMA R20, R19, R20, R22 ;  /* 0x0000001413147223 */ /* 0x008fc80000000016 */
[----:B----4-:R-:W-:-:S04]  /*04d0*/  FFMA R18, R17, R18, R20 ;  /* 0x0000001211127223 */ /* 0x010fc80000000014 */
[----:B-----5:R-:W-:-:S04]  /*04e0*/  FFMA R16, R15, R16, R18 ;  /* 0x000000100f107223 */ /* 0x020fc80000000012 */
[----:B------:R-:W-:-:S04]  /*04f0*/  FFMA R23, R23, R4, R16 ;  /* 0x0000000417177223 */ /* 0x000fc80000000010 */
[----:B------:R-:W-:-:S04]  /*0500*/  FFMA R24, R24, R7, R23 ;  /* 0x0000000718187223 */ /* 0x000fc80000000017 */
[----:B------:R-:W-:-:S04]  /*0510*/  FFMA R8, R25, R8, R24 ;  /* 0x0000000819087223 */ /* 0x000fc80000000018 */
[----:B------:R-:W-:Y:S01]  /*0520*/  FFMA R12, R27, R10, R8 ;  /* 0x0000000a1b0c7223 */ /* 0x000fe20000000008 */
[----:B------:R-:W-:Y:S06]  /*0530*/  BRA.U UP0, `(.L_x_4) ;  /* 0xfffffffd003c7547 */ /* 0x000fec000b83ffff */
.L_x_3:
[----:B------:R-:W-:-:S04]  /*0540*/  ULOP3.LUT UR6, UR20, 0x7, URZ, 0xc0, !UPT ;  /* 0x0000000714067892 */ /* 0x000fc8000f8ec0ff */
[----:B------:R-:W-:-:S09]  /*0550*/  UISETP.NE.AND UP0, UPT, UR6, URZ, UPT ;  /* 0x000000ff0600728c */ /* 0x000fd2000bf05270 */
[----:B------:R-:W-:Y:S05]  /*0560*/  BRA.U !UP0, `(.L_x_5) ;  /* 0x0000000508387547 */ /* 0x000fea000b800000 */
[----:B------:R-:W-:Y:S02]  /*0570*/  UISETP.GE.U32.AND UP0, UPT, UR6, 0x4, UPT ;  /* 0x000000040600788c */ /* 0x000fe4000bf06070 */
[----:B------:R-:W-:-:S04]  /*0580*/  ULOP3.LUT UR5, UR20, 0x3, URZ, 0xc0, !UPT ;  /* 0x0000000314057892 */ /* 0x000fc8000f8ec0ff */
[----:B------:R-:W-:-:S03]  /*0590*/  UISETP.NE.AND UP1, UPT, UR5, URZ, UPT ;  /* 0x000000ff0500728c */ /* 0x000fc6000bf25270 */
[----:B------:R-:W-:Y:S08]  /*05a0*/  BRA.U !UP0, `(.L_x_6) ;  /* 0x00000001087c7547 */ /* 0x000ff0000b800000 */
[----:B------:R-:W1:Y:S01]  /*05b0*/  LDC.64 R6, c[0x0][0x388] ;  /* 0x0000e200ff067b82 */ /* 0x000e620000000a00 */
[----:B------:R-:W2:Y:S01]  /*05c0*/  LDCU.64 UR6, c[0x0][0x380] ;  /* 0x00007000ff0677ac */ /* 0x000ea20008000a00 */
[----:B------:R-:W-:Y:S01]  /*05d0*/  IMAD.U32 R9, RZ, RZ, UR4 ;  /* 0x00000004ff097e24 */ /* 0x000fe2000f8e00ff */
[C---:B------:R-:W-:Y:S02]  /*05e0*/  IADD3 R3, PT, PT, R13.reuse, UR4, RZ ;  /* 0x000000040d037c10 */ /* 0x040fe4000fffe0ff */
[----:B------:R-:W-:Y:S01]  /*05f0*/  IADD3 R10, P0, PT, R13, UR4, RZ ;  /* 0x000000040d0a7c10 */ /* 0x000fe2000ff1e0ff */
[----:B------:R-:W-:Y:S01]  /*0600*/  IMAD R9, R9, UR20, R0 ;  /* 0x0000001409097c24 */ /* 0x000fe2000f8e0200 */
[----:B------:R-:W-:Y:S01]  /*0610*/  MOV R11, UR20 ;  /* 0x00000014000b7c02 */ /* 0x000fe20008000f00 */
[----:B------:R-:W3:Y:S01]  /*0620*/  LDC.64 R4, c[0x0][0x380] ;  /* 0x0000e000ff047b82 */ /* 0x000ee20000000a00 */
[----:B------:R-:W-:Y:S01]  /*0630*/  MOV R15, UR20 ;  /* 0x00000014000f7c02 */ /* 0x000fe20008000f00 */
[----:B-1----:R-:W-:Y:S01]  /*0640*/  IMAD.WIDE R6, R9, 0x4, R6 ;  /* 0x0000000409067825 */ /* 0x002fe200078e0206 */
[----:B------:R-:W-:-:S05]  /*0650*/  MOV R9, UR20 ;  /* 0x0000001400097c02 */ /* 0x000fca0008000f00 */
[----:B------:R-:W-:Y:S02]  /*0660*/  IMAD.WIDE R8, R9, 0x4, R6 ;  /* 0x0000000409087825 */ /* 0x000fe400078e0206 */
[----:B0-----:R-:W4:Y:S02]  /*0670*/  LDG.E R6, desc[UR18][R6.64] ;  /* 0x0000001206067981 */ /* 0x001f24000c1e1900 */
[----:B---3--:R-:W-:Y:S01]  /*0680*/  IMAD.WIDE.U32 R4, R3, 0x4, R4 ;  /* 0x0000000403047825 */ /* 0x008fe200078e0004 */
[----:B------:R-:W-:Y:S01]  /*0690*/  IADD3.X R3, PT, PT, RZ, RZ, RZ, P0, !PT ;  /* 0x000000ffff037210 */ /* 0x000fe200007fe4ff */
[----:B------:R-:W3:Y:S01]  /*06a0*/  LDG.E R17, desc[UR18][R8.64] ;  /* 0x0000001208117981 */ /* 0x000ee2000c1e1900 */
[----:B--2---:R-:W-:-:S03]  /*06b0*/  LEA R2, P0, R10, UR6, 0x2 ;  /* 0x000000060a027c11 */ /* 0x004fc6000f8010ff */
[----:B------:R-:W4:Y:S01]  /*06c0*/  LDG.E R5, desc[UR18][R4.64] ;  /* 0x0000001204057981 */ /* 0x000f22000c1e1900 */
[----:B------:R-:W-:Y:S01]  /*06d0*/  LEA.HI.X R3, R10, UR7, R3, 0x2, P0 ;  /* 0x000000070a037c11 */ /* 0x000fe200080f1403 */
[----:B------:R-:W-:-:S04]  /*06e0*/  IMAD.WIDE R10, R11, 0x4, R8 ;  /* 0x000000040b0a7825 */ /* 0x000fc800078e0208 */
[----:B------:R-:W3:Y:S01]  /*06f0*/  LDG.E R16, desc[UR18][R2.64+0x4] ;  /* 0x0000041202107981 */ /* 0x000ee2000c1e1900 */
[----:B------:R-:W-:-:S03]  /*0700*/  IMAD.WIDE R14, R15, 0x4, R10 ;  /* 0x000000040f0e7825 */ /* 0x000fc600078e020a */
[----:B------:R-:W2:Y:S04]  /*0710*/  LDG.E R19, desc[UR18][R10.64] ;  /* 0x000000120a137981 */ /* 0x000ea8000c1e1900 */
[----:B------:R-:W2:Y:S04]  /*0720*/  LDG.E R18, desc[UR18][R2.64+0x8] ;  /* 0x0000081202127981 */ /* 0x000ea8000c1e1900 */
[----:B------:R-:W5:Y:S04]  /*0730*/  LDG.E R20, desc[UR18][R2.64+0xc] ;  /* 0x00000c1202147981 */ /* 0x000f68000c1e1900 */
[----:B------:R-:W5:Y:S01]  /*0740*/  LDG.E R14, desc[UR18][R14.64] ;  /* 0x000000120e0e7981 */ /* 0x000f62000c1e1900 */
[----:B------:R-:W-:Y:S01]  /*0750*/  UIADD3 UR4, UPT, UPT, UR4, 0x4, URZ ;  /* 0x0000000404047890 */ /* 0x000fe2000fffe0ff */
[----:B----4-:R-:W-:-:S04]  /*0760*/  FFMA R5, R5, R6, R12 ;  /* 0x0000000605057223 */ /* 0x010fc8000000000c */
[----:B---3--:R-:W-:-:S04]  /*0770*/  FFMA R5, R16, R17, R5 ;  /* 0x0000001110057223 */ /* 0x008fc80000000005 */
[----:B--2---:R-:W-:-:S04]  /*0780*/  FFMA R5, R18, R19, R5 ;  /* 0x0000001312057223 */ /* 0x004fc80000000005 */
[----:B-----5:R-:W-:-:S07]  /*0790*/  FFMA R12, R20, R14, R5 ;  /* 0x0000000e140c7223 */ /* 0x020fce0000000005 */
.L_x_6:
[----:B------:R-:W-:Y:S05]  /*07a0*/  BRA.U !UP1, `(.L_x_5) ;  /* 0x0000000109a87547 */ /* 0x000fea000b800000 */
[----:B------:R-:W-:Y:S01]  /*07b0*/  UISETP.NE.AND UP0, UPT, UR5, 0x1, UPT ;  /* 0x000000010500788c */ /* 0x000fe2000bf05270 */
[----:B------:R-:W-:Y:S01]  /*07c0*/  MOV R7, UR4 ;  /* 0x0000000400077c02 */ /* 0x000fe20008000f00 */
[----:B------:R-:W-:Y:S02]  /*07d0*/  ULOP3.LUT UR5, UR20, 0x1, URZ, 0xc0, !UPT ;  /* 0x0000000114057892 */ /* 0x000fe4000f8ec0ff */
[----:B------:R-:W-:Y:S02]  /*07e0*/  MOV R15, UR20 ;  /* 0x00000014000f7c02 */ /* 0x000fe40008000f00 */
[----:B------:R-:W-:Y:S01]  /*07f0*/  UISETP.NE.U32.AND UP1, UPT, UR5, 0x1, UPT ;  /* 0x000000010500788c */ /* 0x000fe2000bf25070 */
[----:B------:R-:W-:-:S04]  /*0800*/  PLOP3.LUT P1, PT, PT, PT, UP0, 0x80, 0x8 ;  /* 0x000000000008781c */ /* 0x000fc80003f2f008 */
[----:B------:R-:W1:Y:S01]  /*0810*/  @UP0 LDCU.128 UR8, c[0x0][0x380] ;  /* 0x00007000ff0807ac */ /* 0x000e620008000c00 */
[----:B------:R-:W-:Y:S01]  /*0820*/  PLOP3.LUT P0, PT, PT, PT, UP1, 0x80, 0x8 ;  /* 0x000000000008781c */ /* 0x000fe20003f0f018 */
[----:B------:R-:W2:Y:S04]  /*0830*/  @UP0 LDCU.64 UR6, c[0x0][0x380] ;  /* 0x00007000ff0607ac */ /* 0x000ea80008000a00 */
[----:B------:R-:W3:Y:S03]  /*0840*/  @!UP1 LDCU.128 UR12, c[0x0][0x380] ;  /* 0x00007000ff0c97ac */ /* 0x000ee60008000c00 */
[C---:B------:R-:W-:Y:S02]  /*0850*/  @P1 IADD3 R3, PT, PT, R13.reuse, UR4, RZ ;  /* 0x000000040d031c10 */ /* 0x040fe4000fffe0ff */
[----:B------:R-:W-:Y:S01]  /*0860*/  @P1 IADD3 R6, P2, PT, R13, UR4, RZ ;  /* 0x000000040d061c10 */ /* 0x000fe2000ff5e0ff */
[----:B------:R-:W-:Y:S01]  /*0870*/  @UP0 UIADD3 UR4, UPT, UPT, UR4, 0x2, URZ ;  /* 0x0000000204040890 */ /* 0x000fe2000fffe0ff */
[----:B-1----:R-:W-:Y:S01]  /*0880*/  MOV R11, UR9 ;  /* 0x00000009000b7c02 */ /* 0x002fe20008000f00 */
[----:B------:R-:W-:Y:S01]  /*0890*/  IMAD.U32 R10, RZ, RZ, UR8 ;  /* 0x00000008ff0a7e24 */ /* 0x000fe2000f8e00ff */
[----:B------:R-:W-:-:S02]  /*08a0*/  MOV R4, UR10 ;  /* 0x0000000a00047c02 */ /* 0x000fc40008000f00 */
[----:B------:R-:W-:Y:S01]  /*08b0*/  MOV R5, UR11 ;  /* 0x0000000b00057c02 */ /* 0x000fe20008000f00 */
[----:B------:R-:W-:-:S04]  /*08c0*/  @P1 IMAD.WIDE.U32 R10, R3, 0x4, R10 ;  /* 0x00000004030a1825 */ /* 0x000fc800078e000a */
[----:B------:R-:W-:Y:S01]  /*08d0*/  @P1 IMAD R3, R7, UR20, R0 ;  /* 0x0000001407031c24 */ /* 0x000fe2000f8e0200 */
[----:B------:R-:W-:Y:S01]  /*08e0*/  @P1 IADD3.X R7, PT, PT, RZ, RZ, RZ, P2, !PT ;  /* 0x000000ffff071210 */ /* 0x000fe200017fe4ff */
[----:B------:R-:W-:Y:S01]  /*08f0*/  IMAD.U32 R19, RZ, RZ, UR4 ;  /* 0x00000004ff137e24 */ /* 0x000fe2000f8e00ff */
[C---:B--2---:R-:W-:Y:S01]  /*0900*/  @P1 LEA R2, P2, R6.reuse, UR6, 0x2 ;  /* 0x0000000606021c11 */ /* 0x044fe2000f8410ff */
[----:B------:R-:W-:Y:S01]  /*0910*/  @P1 IMAD.WIDE R4, R3, 0x4, R4 ;  /* 0x0000000403041825 */ /* 0x000fe200078e0204 */
[----:B------:R-:W-:Y:S01]  /*0920*/  @!P0 IADD3 R17, PT, PT, R13, UR4, RZ ;  /* 0x000000040d118c10 */ /* 0x000fe2000fffe0ff */
[----:B0-----:R-:W2:Y:S01]  /*0930*/  @P1 LDG.E R11, desc[UR18][R10.64] ;  /* 0x000000120a0b1981 */ /* 0x001ea2000c1e1900 */
[----:B------:R-:W-:Y:S01]  /*0940*/  @P1 LEA.HI.X R3, R6, UR7, R7, 0x2, P2 ;  /* 0x0000000706031c11 */ /* 0x000fe200090f1407 */
[----:B------:R-:W-:Y:S01]  /*0950*/  @!P0 IMAD R19, R19, UR20, R0 ;  /* 0x0000001413138c24 */ /* 0x000fe2000f8e0200 */
[----:B---3--:R-:W-:Y:S01]  /*0960*/  MOV R6, UR12 ;  /* 0x0000000c00067c02 */ /* 0x008fe20008000f00 */
[----:B------:R-:W-:Y:S01]  /*0970*/  @P1 IMAD.WIDE R14, R15, 0x4, R4 ;  /* 0x000000040f0e1825 */ /* 0x000fe200078e0204 */
[----:B------:R-:W-:Y:S01]  /*0980*/  MOV R7, UR13 ;  /* 0x0000000d00077c02 */ /* 0x000fe20008000f00 */
[----:B------:R-:W2:Y:S01]  /*0990*/  @P1 LDG.E R4, desc[UR18][R4.64] ;  /* 0x0000001204041981 */ /* 0x000ea2000c1e1900 */
[----:B------:R-:W-:-:S02]  /*09a0*/  MOV R8, UR14 ;  /* 0x0000000e00087c02 */ /* 0x000fc40008000f00 */
[----:B------:R-:W-:Y:S01]  /*09b0*/  MOV R9, UR15 ;  /* 0x0000000f00097c02 */ /* 0x000fe20008000f00 */
[----:B------:R-:W-:Y:S01]  /*09c0*/  @!P0 IMAD.WIDE.U32 R6, R17, 0x4, R6 ;  /* 0x0000000411068825 */ /* 0x000fe200078e0006 */
[----:B------:R-:W3:Y:S03]  /*09d0*/  @P1 LDG.E R14, desc[UR18][R14.64] ;  /* 0x000000120e0e1981 */ /* 0x000ee6000c1e1900 */
[----:B------:R-:W-:Y:S01]  /*09e0*/  @!P0 IMAD.WIDE R8, R19, 0x4, R8 ;  /* 0x0000000413088825 */ /* 0x000fe200078e0208 */
[----:B------:R-:W3:Y:S04]  /*09f0*/  @P1 LDG.E R2, desc[UR18][R2.64+0x4] ;  /* 0x0000041202021981 */ /* 0x000ee8000c1e1900 */
[----:B------:R-:W4:Y:S04]  /*0a00*/  @!P0 LDG.E R7, desc[UR18][R6.64] ;  /* 0x0000001206078981 */ /* 0x000f28000c1e1900 */
[----:B------:R-:W4:Y:S01]  /*0a10*/  @!P0 LDG.E R8, desc[UR18][R8.64] ;  /* 0x0000001208088981 */ /* 0x000f22000c1e1900 */
[----:B--2---:R-:W-:-:S04]  /*0a20*/  @P1 FFMA R11, R11, R4, R12 ;  /* 0x000000040b0b1223 */ /* 0x004fc8000000000c */
[----:B---3--:R-:W-:-:S04]  /*0a30*/  @P1 FFMA R12, R2, R14, R11 ;  /* 0x0000000e020c1223 */ /* 0x008fc8000000000b */
[----:B----4-:R-:W-:-:S07]  /*0a40*/  @!P0 FFMA R12, R7, R8, R12 ;  /* 0x00000008070c8223 */ /* 0x010fce000000000c */
.L_x_5:
[----:B------:R-:W1:Y:S01]  /*0a50*/  LDC.64 R2, c[0x0][0x390] ;  /* 0x0000e400ff027b82 */ /* 0x000e620000000a00 */
[----:B------:R-:W-:-:S05]  /*0a60*/  IADD3 R13, PT, PT, R0, R13, RZ ;  /* 0x0000000d000d7210 */ /* 0x000fca0007ffe0ff */
[----:B-1----:R-:W-:-:S05]  /*0a70*/  IMAD.WIDE R2, R13, 0x4, R2 ;  /* 0x000000040d027825 */ /* 0x002fca00078e0202 */
[----:B0-----:R-:W-:Y:S01]  /*0a80*/  STG.E desc[UR18][R2.64], R12 ;  /* 0x0000000c02007986 */ /* 0x001fe2000c101912 */
[----:B------:R-:W-:Y:S05]  /*0a90*/  EXIT ;  /* 0x000000000000794d */ /* 0x000fea0003800000 */
.L_x_7:
        /* <DEDUP_REMOVED lines=14> */
.L_x_9:


//--------------------- .nv.shared._Z8tilegemmPfS_S_i --------------------------
	.section	.nv.shared._Z8tilegemmPfS_S_i,"aw",@nobits
	.sectionflags	@""
	.align	4
.nv.shared._Z8tilegemmPfS_S_i:
	.zero		9216


//--------------------- .nv.shared.reserved.0     --------------------------
	.section	.nv.shared.reserved.0,"aw",@nobits
	.weak		__nv_reservedSMEM_offset_0_alias
	.size		__nv_reservedSMEM_offset_0_alias, 0, 64
	.other		__nv_reservedSMEM_offset_0_alias,@"STO_CUDA_RESERVED_SHARED STV_DEFAULT"
__nv_reservedSMEM_offset_0_alias:
	.zero		0
	.zero		64


//--------------------- .nv.constant0._Z8tilegemmPfS_S_i --------------------------
	.section	.nv.constant0._Z8tilegemmPfS_S_i,"a",@progbits
	.sectionflags	@""
	.align	4
.nv.constant0._Z8tilegemmPfS_S_i:
	.zero		924


//--------------------- .nv.constant0._Z5sgemmPfS_S_i --------------------------
	.section	.nv.constant0._Z5sgemmPfS_S_i,"a",@progbits
	.sectionflags	@""
	.align	4
.nv.constant0._Z5sgemmPfS_S_i:
	.zero		924


//--------------------- SYMBOLS --------------------------

	.type		.nv.reservedSmem.offset0,@object
	.size		.nv.reservedSmem.offset0,0x4
	.type		.nv.reservedSmem.cap,@object
	.size		.nv.reservedSmem.cap,0x4
